	.headerflags	@"EF_CUDA_TEXMODE_UNIFIED EF_CUDA_64BIT_ADDRESS EF_CUDA_ACCELERATORS EF_CUDA_SM90 EF_CUDA_VIRTUAL_SM(EF_CUDA_SM90)"
	.elftype	@"ET_EXEC"


//--------------------- .nv.info                  --------------------------
	.section	.nv.info,"",@"SHT_CUDA_INFO"
	.align	4


	//----- nvinfo : EIATTR_REGCOUNT
	.align		4
        /*0000*/ 	.byte	0x04, 0x2f
        /*0002*/ 	.short	(.L_1 - .L_0)
	.align		4
.L_0:
        /*0004*/ 	.word	index@(triton_poi_fused_constant_pad_nd_repeat_0)
        /*0008*/ 	.word	0x0000000c


	//----- nvinfo : EIATTR_MIN_STACK_SIZE
	.align		4
.L_1:
        /*000c*/ 	.byte	0x04, 0x12
        /*000e*/ 	.short	(.L_3 - .L_2)
	.align		4
.L_2:
        /*0010*/ 	.word	index@(triton_poi_fused_constant_pad_nd_repeat_0)
        /*0014*/ 	.word	0x00000000


	//----- nvinfo : EIATTR_FRAME_SIZE
	.align		4
.L_3:
        /*0018*/ 	.byte	0x04, 0x11
        /*001a*/ 	.short	(.L_5 - .L_4)
	.align		4
.L_4:
        /*001c*/ 	.word	index@(triton_poi_fused_constant_pad_nd_repeat_0)
        /*0020*/ 	.word	0x00000000


	//----- nvinfo : EIATTR_MIN_STACK_SIZE
	.align		4
.L_5:
        /*0024*/ 	.byte	0x04, 0x12
        /*0026*/ 	.short	(.L_7 - .L_6)
	.align		4
.L_6:
        /*0028*/ 	.word	index@(triton_poi_fused_constant_pad_nd_repeat_0)
        /*002c*/ 	.word	0x00000000
.L_7:


//--------------------- .nv.info.triton_poi_fused_constant_pad_nd_repeat_0 --------------------------
	.section	.nv.info.triton_poi_fused_constant_pad_nd_repeat_0,"",@"SHT_CUDA_INFO"
	.sectionflags	@""
	.align	4


	//----- nvinfo : EIATTR_CUDA_API_VERSION
	.align		4
        /*0000*/ 	.byte	0x04, 0x37
        /*0002*/ 	.short	(.L_9 - .L_8)
.L_8:
        /*0004*/ 	.word	0x0000007c


	//----- nvinfo : EIATTR_KPARAM_INFO
	.align		4
.L_9:
        /*0008*/ 	.byte	0x04, 0x17
        /*000a*/ 	.short	(.L_11 - .L_10)
.L_10:
        /*000c*/ 	.word	0x00000000
        /*0010*/ 	.short	0x0002
        /*0012*/ 	.short	0x0010
        /*0014*/ 	.byte	0x00, 0xf0, 0x11, 0x00


	//----- nvinfo : EIATTR_KPARAM_INFO
	.align		4
.L_11:
        /*0018*/ 	.byte	0x04, 0x17
        /*001a*/ 	.short	(.L_13 - .L_12)
.L_12:
        /*001c*/ 	.word	0x00000000
        /*0020*/ 	.short	0x0001
        /*0022*/ 	.short	0x0008
        /*0024*/ 	.byte	0x00, 0xf4, 0x21, 0x00


	//----- nvinfo : EIATTR_KPARAM_INFO
	.align		4
.L_13:
        /*0028*/ 	.byte	0x04, 0x17
        /*002a*/ 	.short	(.L_15 - .L_14)
.L_14:
        /*002c*/ 	.word	0x00000000
        /*0030*/ 	.short	0x0000
        /*0032*/ 	.short	0x0000
        /*0034*/ 	.byte	0x00, 0xf4, 0x21, 0x00


	//----- nvinfo : EIATTR_SPARSE_MMA_MASK
	.align		4
.L_15:
        /*0038*/ 	.byte	0x03, 0x50
        /*003a*/ 	.short	0x0000


	//----- nvinfo : EIATTR_MAXREG_COUNT
	.align		4
        /*003c*/ 	.byte	0x03, 0x1b
        /*003e*/ 	.short	0x00ff


	//----- nvinfo : EIATTR_EXIT_INSTR_OFFSETS
	.align		4
        /*0040*/ 	.byte	0x04, 0x1c
        /*0042*/ 	.short	(.L_17 - .L_16)


	//   ....[0]....
.L_16:
        /*0044*/ 	.word	0x00000290


	//   ....[1]....
        /*0048*/ 	.word	0x000002b0


	//----- nvinfo : EIATTR_REQNTID
	.align		4
.L_17:
        /*004c*/ 	.byte	0x04, 0x10
        /*004e*/ 	.short	(.L_19 - .L_18)
.L_18:
        /*0050*/ 	.word	0x00000080
        /*0054*/ 	.word	0x00000001
        /*0058*/ 	.word	0x00000001


	//----- nvinfo : EIATTR_CRS_STACK_SIZE
	.align		4
.L_19:
        /*005c*/ 	.byte	0x04, 0x1e
        /*005e*/ 	.short	(.L_21 - .L_20)
.L_20:
        /*0060*/ 	.word	0x00000000


	//----- nvinfo : EIATTR_CBANK_PARAM_SIZE
	.align		4
.L_21:
        /*0064*/ 	.byte	0x03, 0x19
        /*0066*/ 	.short	0x0014


	//----- nvinfo : EIATTR_PARAM_CBANK
	.align		4
        /*0068*/ 	.byte	0x04, 0x0a
        /*006a*/ 	.short	(.L_23 - .L_22)
	.align		4
.L_22:
        /*006c*/ 	.word	index@(.nv.constant0.triton_poi_fused_constant_pad_nd_repeat_0)
        /*0070*/ 	.short	0x0210
        /*0072*/ 	.short	0x0014


	//----- nvinfo : EIATTR_SW_WAR
	.align		4
.L_23:
        /*0074*/ 	.byte	0x04, 0x36
        /*0076*/ 	.short	(.L_25 - .L_24)
.L_24:
        /*0078*/ 	.word	0x00000008
.L_25:


//--------------------- .nv.callgraph             --------------------------
	.section	.nv.callgraph,"",@"SHT_CUDA_CALLGRAPH"
	.align	4
	.sectionentsize	8
	.align		4
        /*0000*/ 	.word	0x00000000
	.align		4
        /*0004*/ 	.word	0xffffffff
	.align		4
        /*0008*/ 	.word	0x00000000
	.align		4
        /*000c*/ 	.word	0xfffffffe
	.align		4
        /*0010*/ 	.word	0x00000000
	.align		4
        /*0014*/ 	.word	0xfffffffd
	.align		4
        /*0018*/ 	.word	0x00000000
	.align		4
        /*001c*/ 	.word	0xfffffffc


//--------------------- .text.triton_poi_fused_constant_pad_nd_repeat_0 --------------------------
	.section	.text.triton_poi_fused_constant_pad_nd_repeat_0,"ax",@progbits
	.align	128
        .global         triton_poi_fused_constant_pad_nd_repeat_0
        .type           triton_poi_fused_constant_pad_nd_repeat_0,@function
        .size           triton_poi_fused_constant_pad_nd_repeat_0,(.L_x_3 - triton_poi_fused_constant_pad_nd_repeat_0)
        .other          triton_poi_fused_constant_pad_nd_repeat_0,@"STO_CUDA_ENTRY STV_DEFAULT"
triton_poi_fused_constant_pad_nd_repeat_0:
.text.triton_poi_fused_constant_pad_nd_repeat_0:
[----:B------:R-:W0:Y:S02]  /*0000*/  LDC R1, c[0x0][0x28] ;  /* 0x00000a00ff017b82 */ /* 0x000e240000000800 */
[----:B------:R-:W1:Y:S01]  /*0010*/  S2R R7, SR_TID.X ;  /* 0x0000000000077919 */ /* 0x000e620000002100 */
[----:B------:R-:W-:Y:S01]  /*0020*/  ULDC.64 UR4, c[0x0][0x208] ;  /* 0x0000820000047ab9 */ /* 0x000fe20000000a00 */
[----:B------:R-:W-:Y:S01]  /*0030*/  BSSY B0, `(.L_x_0) ;  /* 0x0000024000007945 */ /* 0x000fe20003800000 */
[----:B------:R-:W2:Y:S01]  /*0040*/  S2R R4, SR_CTAID.X ;  /* 0x0000000000047919 */ /* 0x000ea20000002500 */
[----:B-1----:R-:W-:Y:S02]  /*0050*/  LOP3.LUT R7, R7, 0x7f, RZ, 0xc0, !PT ;  /* 0x0000007f07077812 */ /* 0x002fe400078ec0ff */
[----:B--2---:R-:W-:-:S03]  /*0060*/  SHF.R.S32.HI R8, RZ, 0x18, R4 ;  /* 0x00000018ff087819 */ /* 0x004fc60000011404 */
[----:B------:R-:W-:Y:S02]  /*0070*/  IMAD R7, R4, 0x80, R7 ;  /* 0x0000008004077824 */ /* 0x000fe400078e0207 */
[----:B------:R-:W1:Y:S01]  /*0080*/  LDC.64 R4, c[0x0][0x210] ;  /* 0x00008400ff047b82 */ /* 0x000e620000000a00 */
[----:B------:R-:W-:Y:S02]  /*0090*/  SGXT R8, R8, 0x1 ;  /* 0x000000010808781a */ /* 0x000fe40000000200 */
[----:B------:R-:W-:Y:S02]  /*00a0*/  SHF.R.S32.HI R0, RZ, 0x1f, R7 ;  /* 0x0000001fff007819 */ /* 0x000fe40000011407 */
[-C--:B------:R-:W-:Y:S02]  /*00b0*/  LEA.HI R8, R8, R7.reuse, RZ, 0x3 ;  /* 0x0000000708087211 */ /* 0x080fe400078f18ff */
[----:B------:R-:W-:Y:S02]  /*00c0*/  LEA.HI R0, R0, R7, RZ, 0x5 ;  /* 0x0000000700007211 */ /* 0x000fe400078f28ff */
[----:B------:R-:W-:-:S02]  /*00d0*/  LOP3.LUT R8, R8, 0xfffffff8, RZ, 0xc0, !PT ;  /* 0xfffffff808087812 */ /* 0x000fc400078ec0ff */
[----:B------:R-:W-:Y:S02]  /*00e0*/  LOP3.LUT R2, R0, 0xffe0, RZ, 0xc0, !PT ;  /* 0x0000ffe000027812 */ /* 0x000fe400078ec0ff */
[----:B------:R-:W-:Y:S01]  /*00f0*/  SHF.R.S32.HI R0, RZ, 0x5, R0 ;  /* 0x00000005ff007819 */ /* 0x000fe20000011400 */
[C---:B------:R-:W-:Y:S01]  /*0100*/  IMAD.IADD R8, R7.reuse, 0x1, -R8 ;  /* 0x0000000107087824 */ /* 0x040fe200078e0a08 */
[C---:B------:R-:W-:Y:S01]  /*0110*/  ISETP.GE.AND P1, PT, R7.reuse, 0x80, PT ;  /* 0x000000800700780c */ /* 0x040fe20003f26270 */
[----:B------:R-:W-:-:S03]  /*0120*/  IMAD.IADD R6, R7, 0x1, -R2 ;  /* 0x0000000107067824 */ /* 0x000fc600078e0a02 */
[----:B------:R-:W-:Y:S02]  /*0130*/  ISETP.GE.AND P0, PT, R8, 0x4, PT ;  /* 0x000000040800780c */ /* 0x000fe40003f06270 */
[----:B------:R-:W-:Y:S02]  /*0140*/  PRMT R2, R6, 0x8880, RZ ;  /* 0x0000888006027816 */ /* 0x000fe400000000ff */
[----:B------:R-:W-:Y:S02]  /*0150*/  ISETP.LT.AND P0, PT, R7, 0x80, !P0 ;  /* 0x000000800700780c */ /* 0x000fe40004701270 */
[----:B------:R-:W-:-:S04]  /*0160*/  PRMT R2, R2, 0x7710, RZ ;  /* 0x0000771002027816 */ /* 0x000fc800000000ff */
[----:B------:R-:W-:-:S04]  /*0170*/  SHF.R.U32.HI R2, RZ, 0xc, R2 ;  /* 0x0000000cff027819 */ /* 0x000fc80000011602 */
[----:B------:R-:W-:-:S05]  /*0180*/  LOP3.LUT R3, R2, 0x7, RZ, 0xc0, !PT ;  /* 0x0000000702037812 */ /* 0x000fca00078ec0ff */
[----:B------:R-:W-:-:S05]  /*0190*/  IMAD.IADD R3, R6, 0x1, R3 ;  /* 0x0000000106037824 */ /* 0x000fca00078e0203 */
[----:B------:R-:W-:-:S05]  /*01a0*/  LOP3.LUT R3, R3, 0xf8, RZ, 0xc0, !PT ;  /* 0x000000f803037812 */ /* 0x000fca00078ec0ff */
[----:B------:R-:W-:-:S05]  /*01b0*/  IMAD.MOV R3, RZ, RZ, -R3 ;  /* 0x000000ffff037224 */ /* 0x000fca00078e0a03 */
[----:B------:R-:W-:Y:S02]  /*01c0*/  PRMT R9, R3, 0x7710, RZ ;  /* 0x0000771003097816 */ /* 0x000fe400000000ff */
[----:B------:R-:W2:Y:S03]  /*01d0*/  LDC.64 R2, c[0x0][0x218] ;  /* 0x00008600ff027b82 */ /* 0x000ea60000000a00 */
[----:B------:R-:W-:-:S05]  /*01e0*/  IMAD.IADD R6, R6, 0x1, R9 ;  /* 0x0000000106067824 */ /* 0x000fca00078e0209 */
[----:B------:R-:W-:-:S04]  /*01f0*/  LOP3.LUT R6, R6, 0xffff, RZ, 0xc0, !PT ;  /* 0x0000ffff06067812 */ /* 0x000fc800078ec0ff */
[----:B------:R-:W-:-:S05]  /*0200*/  PRMT R9, R6, 0x8880, RZ ;  /* 0x0000888006097816 */ /* 0x000fca00000000ff */
[----:B------:R-:W-:Y:S02]  /*0210*/  IMAD R9, R0, 0x4, R9 ;  /* 0x0000000400097824 */ /* 0x000fe400078e0209 */
[----:B------:R-:W-:Y:S02]  /*0220*/  IMAD.MOV.U32 R0, RZ, RZ, RZ ;  /* 0x000000ffff007224 */ /* 0x000fe400078e00ff */
[----:B-1----:R-:W-:-:S04]  /*0230*/  IMAD.WIDE R4, R9, 0x4, R4 ;  /* 0x0000000409047825 */ /* 0x002fc800078e0204 */
[----:B--2---:R-:W-:Y:S01]  /*0240*/  IMAD.WIDE R2, R7, 0x4, R2 ;  /* 0x0000000407027825 */ /* 0x004fe200078e0202 */
[----:B------:R-:W-:Y:S06]  /*0250*/  @!P0 BRA `(.L_x_1) ;  /* 0x0000000000048947 */ /* 0x000fec0003800000 */
[----:B------:R1:W5:Y:S02]  /*0260*/  LDG.E R0, desc[UR4][R4.64] ;  /* 0x0000000404007981 */ /* 0x000364000c1e1900 */
.L_x_1:
[----:B------:R-:W-:Y:S05]  /*0270*/  BSYNC B0 ;  /* 0x0000000000007941 */ /* 0x000fea0003800000 */
.L_x_0:
[----:B-1---5:R-:W-:Y:S01]  /*0280*/  SEL R5, R0, RZ, P0 ;  /* 0x000000ff00057207 */ /* 0x022fe20000000000 */
[----:B------:R-:W-:Y:S06]  /*0290*/  @P1 EXIT ;  /* 0x000000000000194d */ /* 0x000fec0003800000 */
[----:B------:R-:W-:Y:S01]  /*02a0*/  STG.E desc[UR4][R2.64], R5 ;  /* 0x0000000502007986 */ /* 0x000fe2000c101904 */
[----:B------:R-:W-:Y:S05]  /*02b0*/  EXIT ;  /* 0x000000000000794d */ /* 0x000fea0003800000 */
.L_x_2:
[----:B------:R-:W-:-:S00]  /*02c0*/  BRA `(.L_x_2) ;  /* 0xfffffffc00fc7947 */ /* 0x000fc0000383ffff */
[----:B------:R-:W-:-:S00]  /*02d0*/  NOP ;  /* 0x0000000000007918 */ /* 0x000fc00000000000 */
        /* <DEDUP_REMOVED lines=10> */
.L_x_3:


//--------------------- .nv.constant0.triton_poi_fused_constant_pad_nd_repeat_0 --------------------------
	.section	.nv.constant0.triton_poi_fused_constant_pad_nd_repeat_0,"a",@progbits
	.sectionflags	@""
	.align	4
.nv.constant0.triton_poi_fused_constant_pad_nd_repeat_0:
	.zero		548
